//
// Generated by NVIDIA NVVM Compiler
//
// Compiler Build ID: CL-36424714
// Cuda compilation tools, release 13.0, V13.0.88
// Based on NVVM 20.0.0
//

.version 9.0
.target sm_100
.address_size 64

	// .globl	_Z11eliminationPdiii

.visible .entry _Z11eliminationPdiii(
	.param .u64 .ptr .align 1 _Z11eliminationPdiii_param_0,
	.param .u32 _Z11eliminationPdiii_param_1,
	.param .u32 _Z11eliminationPdiii_param_2,
	.param .u32 _Z11eliminationPdiii_param_3
)
{
	.reg .pred 	%p<10>;
	.reg .b32 	%r<42>;
	.reg .b64 	%rd<14>;
	.reg .b64 	%fd<26>;

	ld.param.u64 	%rd4, [_Z11eliminationPdiii_param_0];
	ld.param.u32 	%r25, [_Z11eliminationPdiii_param_1];
	ld.param.u32 	%r26, [_Z11eliminationPdiii_param_2];
	ld.param.u32 	%r27, [_Z11eliminationPdiii_param_3];
	cvta.to.global.u64 	%rd1, %rd4;
	mov.u32 	%r28, %tid.x;
	mov.u32 	%r29, %ctaid.x;
	mul.lo.s32 	%r1, %r26, %r25;
	mad.lo.s32 	%r30, %r27, %r29, %r28;
	mul.lo.s32 	%r2, %r30, %r25;
	add.s32 	%r37, %r2, %r26;
	add.s32 	%r4, %r2, %r25;
	setp.ge.s32 	%p1, %r1, %r2;
	mul.lo.s32 	%r32, %r25, %r25;
	setp.ge.s32 	%p2, %r2, %r32;
	or.pred  	%p3, %p1, %p2;
	add.s32 	%r38, %r37, 1;
	setp.ge.s32 	%p4, %r38, %r4;
	or.pred  	%p5, %p3, %p4;
	@%p5 bra 	$L__BB0_8;
	mul.wide.s32 	%rd5, %r37, 8;
	add.s64 	%rd2, %rd1, %rd5;
	sub.s32 	%r6, %r1, %r2;
	not.b32 	%r33, %r26;
	add.s32 	%r34, %r25, %r33;
	sub.s32 	%r35, %r25, %r26;
	add.s32 	%r7, %r35, -2;
	and.b32  	%r8, %r34, 3;
	setp.eq.s32 	%p6, %r8, 0;
	@%p6 bra 	$L__BB0_5;
	mul.wide.s32 	%rd6, %r6, 8;
	add.s64 	%rd3, %rd1, %rd6;
	neg.s32 	%r36, %r8;
$L__BB0_3:
	.pragma "nounroll";
	mul.wide.s32 	%rd7, %r38, 8;
	add.s64 	%rd8, %rd3, %rd7;
	add.s64 	%rd9, %rd1, %rd7;
	ld.global.f64 	%fd1, [%rd9];
	ld.global.f64 	%fd2, [%rd2];
	ld.global.f64 	%fd3, [%rd8];
	mul.f64 	%fd4, %fd2, %fd3;
	sub.f64 	%fd5, %fd1, %fd4;
	st.global.f64 	[%rd9], %fd5;
	add.s32 	%r38, %r38, 1;
	add.s32 	%r37, %r37, 1;
	add.s32 	%r36, %r36, 1;
	setp.ne.s32 	%p7, %r36, 0;
	@%p7 bra 	$L__BB0_3;
	add.s32 	%r38, %r37, 1;
$L__BB0_5:
	setp.lt.u32 	%p8, %r7, 3;
	@%p8 bra 	$L__BB0_8;
	sub.s32 	%r40, %r38, %r4;
	mul.wide.s32 	%rd12, %r6, 8;
$L__BB0_7:
	mul.wide.s32 	%rd10, %r38, 8;
	add.s64 	%rd11, %rd1, %rd10;
	ld.global.f64 	%fd6, [%rd11];
	ld.global.f64 	%fd7, [%rd2];
	add.s64 	%rd13, %rd11, %rd12;
	ld.global.f64 	%fd8, [%rd13];
	mul.f64 	%fd9, %fd7, %fd8;
	sub.f64 	%fd10, %fd6, %fd9;
	st.global.f64 	[%rd11], %fd10;
	ld.global.f64 	%fd11, [%rd11+8];
	ld.global.f64 	%fd12, [%rd2];
	ld.global.f64 	%fd13, [%rd13+8];
	mul.f64 	%fd14, %fd12, %fd13;
	sub.f64 	%fd15, %fd11, %fd14;
	st.global.f64 	[%rd11+8], %fd15;
	ld.global.f64 	%fd16, [%rd11+16];
	ld.global.f64 	%fd17, [%rd2];
	ld.global.f64 	%fd18, [%rd13+16];
	mul.f64 	%fd19, %fd17, %fd18;
	sub.f64 	%fd20, %fd16, %fd19;
	st.global.f64 	[%rd11+16], %fd20;
	ld.global.f64 	%fd21, [%rd11+24];
	ld.global.f64 	%fd22, [%rd2];
	ld.global.f64 	%fd23, [%rd13+24];
	mul.f64 	%fd24, %fd22, %fd23;
	sub.f64 	%fd25, %fd21, %fd24;
	st.global.f64 	[%rd11+24], %fd25;
	add.s32 	%r38, %r38, 4;
	add.s32 	%r40, %r40, 4;
	setp.ne.s32 	%p9, %r40, 0;
	@%p9 bra 	$L__BB0_7;
$L__BB0_8:
	ret;

}
	// .globl	_Z10scaleIndexPdii
.visible .entry _Z10scaleIndexPdii(
	.param .u64 .ptr .align 1 _Z10scaleIndexPdii_param_0,
	.param .u32 _Z10scaleIndexPdii_param_1,
	.param .u32 _Z10scaleIndexPdii_param_2
)
{
	.reg .pred 	%p<10>;
	.reg .b32 	%r<41>;
	.reg .b64 	%rd<14>;
	.reg .b64 	%fd<88>;

	ld.param.u64 	%rd4, [_Z10scaleIndexPdii_param_0];
	ld.param.u32 	%r26, [_Z10scaleIndexPdii_param_1];
	ld.param.u32 	%r27, [_Z10scaleIndexPdii_param_2];
	cvta.to.global.u64 	%rd1, %rd4;
	mul.lo.s32 	%r28, %r27, %r26;
	add.s32 	%r34, %r28, %r27;
	add.s32 	%r2, %r28, %r26;
	add.s32 	%r37, %r34, 1;
	setp.ge.s32 	%p1, %r37, %r2;
	@%p1 bra 	$L__BB1_14;
	mul.wide.s32 	%rd5, %r34, 8;
	add.s64 	%rd2, %rd1, %rd5;
	not.b32 	%r29, %r34;
	add.s32 	%r4, %r2, %r29;
	sub.s32 	%r30, %r2, %r34;
	add.s32 	%r31, %r30, -2;
	and.b32  	%r5, %r4, 15;
	setp.lt.u32 	%p2, %r31, 15;
	@%p2 bra 	$L__BB1_5;
	and.b32  	%r32, %r4, -16;
	neg.s32 	%r33, %r32;
	add.s64 	%rd3, %rd1, 64;
$L__BB1_3:
	.pragma "nounroll";
	mul.wide.s32 	%rd6, %r37, 8;
	add.s64 	%rd7, %rd3, %rd6;
	ld.global.f64 	%fd1, [%rd7+-64];
	ld.global.f64 	%fd2, [%rd2];
	div.rn.f64 	%fd3, %fd1, %fd2;
	st.global.f64 	[%rd7+-64], %fd3;
	ld.global.f64 	%fd4, [%rd7+-56];
	ld.global.f64 	%fd5, [%rd2];
	div.rn.f64 	%fd6, %fd4, %fd5;
	st.global.f64 	[%rd7+-56], %fd6;
	ld.global.f64 	%fd7, [%rd7+-48];
	ld.global.f64 	%fd8, [%rd2];
	div.rn.f64 	%fd9, %fd7, %fd8;
	st.global.f64 	[%rd7+-48], %fd9;
	ld.global.f64 	%fd10, [%rd7+-40];
	ld.global.f64 	%fd11, [%rd2];
	div.rn.f64 	%fd12, %fd10, %fd11;
	st.global.f64 	[%rd7+-40], %fd12;
	ld.global.f64 	%fd13, [%rd7+-32];
	ld.global.f64 	%fd14, [%rd2];
	div.rn.f64 	%fd15, %fd13, %fd14;
	st.global.f64 	[%rd7+-32], %fd15;
	ld.global.f64 	%fd16, [%rd7+-24];
	ld.global.f64 	%fd17, [%rd2];
	div.rn.f64 	%fd18, %fd16, %fd17;
	st.global.f64 	[%rd7+-24], %fd18;
	ld.global.f64 	%fd19, [%rd7+-16];
	ld.global.f64 	%fd20, [%rd2];
	div.rn.f64 	%fd21, %fd19, %fd20;
	st.global.f64 	[%rd7+-16], %fd21;
	ld.global.f64 	%fd22, [%rd7+-8];
	ld.global.f64 	%fd23, [%rd2];
	div.rn.f64 	%fd24, %fd22, %fd23;
	st.global.f64 	[%rd7+-8], %fd24;
	ld.global.f64 	%fd25, [%rd7];
	ld.global.f64 	%fd26, [%rd2];
	div.rn.f64 	%fd27, %fd25, %fd26;
	st.global.f64 	[%rd7], %fd27;
	ld.global.f64 	%fd28, [%rd7+8];
	ld.global.f64 	%fd29, [%rd2];
	div.rn.f64 	%fd30, %fd28, %fd29;
	st.global.f64 	[%rd7+8], %fd30;
	ld.global.f64 	%fd31, [%rd7+16];
	ld.global.f64 	%fd32, [%rd2];
	div.rn.f64 	%fd33, %fd31, %fd32;
	st.global.f64 	[%rd7+16], %fd33;
	ld.global.f64 	%fd34, [%rd7+24];
	ld.global.f64 	%fd35, [%rd2];
	div.rn.f64 	%fd36, %fd34, %fd35;
	st.global.f64 	[%rd7+24], %fd36;
	ld.global.f64 	%fd37, [%rd7+32];
	ld.global.f64 	%fd38, [%rd2];
	div.rn.f64 	%fd39, %fd37, %fd38;
	st.global.f64 	[%rd7+32], %fd39;
	ld.global.f64 	%fd40, [%rd7+40];
	ld.global.f64 	%fd41, [%rd2];
	div.rn.f64 	%fd42, %fd40, %fd41;
	st.global.f64 	[%rd7+40], %fd42;
	ld.global.f64 	%fd43, [%rd7+48];
	ld.global.f64 	%fd44, [%rd2];
	div.rn.f64 	%fd45, %fd43, %fd44;
	st.global.f64 	[%rd7+48], %fd45;
	ld.global.f64 	%fd46, [%rd7+56];
	ld.global.f64 	%fd47, [%rd2];
	div.rn.f64 	%fd48, %fd46, %fd47;
	st.global.f64 	[%rd7+56], %fd48;
	add.s32 	%r37, %r37, 16;
	add.s32 	%r34, %r34, 16;
	add.s32 	%r33, %r33, 16;
	setp.ne.s32 	%p3, %r33, 0;
	@%p3 bra 	$L__BB1_3;
	add.s32 	%r37, %r34, 1;
$L__BB1_5:
	setp.eq.s32 	%p4, %r5, 0;
	@%p4 bra 	$L__BB1_14;
	and.b32  	%r15, %r4, 7;
	setp.lt.u32 	%p5, %r5, 8;
	@%p5 bra 	$L__BB1_8;
	mul.wide.s32 	%rd8, %r37, 8;
	add.s64 	%rd9, %rd1, %rd8;
	ld.global.f64 	%fd49, [%rd9];
	ld.global.f64 	%fd50, [%rd2];
	div.rn.f64 	%fd51, %fd49, %fd50;
	st.global.f64 	[%rd9], %fd51;
	ld.global.f64 	%fd52, [%rd9+8];
	ld.global.f64 	%fd53, [%rd2];
	div.rn.f64 	%fd54, %fd52, %fd53;
	st.global.f64 	[%rd9+8], %fd54;
	ld.global.f64 	%fd55, [%rd9+16];
	ld.global.f64 	%fd56, [%rd2];
	div.rn.f64 	%fd57, %fd55, %fd56;
	st.global.f64 	[%rd9+16], %fd57;
	ld.global.f64 	%fd58, [%rd9+24];
	ld.global.f64 	%fd59, [%rd2];
	div.rn.f64 	%fd60, %fd58, %fd59;
	st.global.f64 	[%rd9+24], %fd60;
	ld.global.f64 	%fd61, [%rd9+32];
	ld.global.f64 	%fd62, [%rd2];
	div.rn.f64 	%fd63, %fd61, %fd62;
	st.global.f64 	[%rd9+32], %fd63;
	ld.global.f64 	%fd64, [%rd9+40];
	ld.global.f64 	%fd65, [%rd2];
	div.rn.f64 	%fd66, %fd64, %fd65;
	st.global.f64 	[%rd9+40], %fd66;
	ld.global.f64 	%fd67, [%rd9+48];
	ld.global.f64 	%fd68, [%rd2];
	div.rn.f64 	%fd69, %fd67, %fd68;
	st.global.f64 	[%rd9+48], %fd69;
	ld.global.f64 	%fd70, [%rd9+56];
	ld.global.f64 	%fd71, [%rd2];
	div.rn.f64 	%fd72, %fd70, %fd71;
	st.global.f64 	[%rd9+56], %fd72;
	add.s32 	%r37, %r37, 8;
$L__BB1_8:
	setp.eq.s32 	%p6, %r15, 0;
	@%p6 bra 	$L__BB1_14;
	and.b32  	%r18, %r4, 3;
	setp.lt.u32 	%p7, %r15, 4;
	@%p7 bra 	$L__BB1_11;
	mul.wide.s32 	%rd10, %r37, 8;
	add.s64 	%rd11, %rd1, %rd10;
	ld.global.f64 	%fd73, [%rd11];
	ld.global.f64 	%fd74, [%rd2];
	div.rn.f64 	%fd75, %fd73, %fd74;
	st.global.f64 	[%rd11], %fd75;
	ld.global.f64 	%fd76, [%rd11+8];
	ld.global.f64 	%fd77, [%rd2];
	div.rn.f64 	%fd78, %fd76, %fd77;
	st.global.f64 	[%rd11+8], %fd78;
	ld.global.f64 	%fd79, [%rd11+16];
	ld.global.f64 	%fd80, [%rd2];
	div.rn.f64 	%fd81, %fd79, %fd80;
	st.global.f64 	[%rd11+16], %fd81;
	ld.global.f64 	%fd82, [%rd11+24];
	ld.global.f64 	%fd83, [%rd2];
	div.rn.f64 	%fd84, %fd82, %fd83;
	st.global.f64 	[%rd11+24], %fd84;
	add.s32 	%r37, %r37, 4;
$L__BB1_11:
	setp.eq.s32 	%p8, %r18, 0;
	@%p8 bra 	$L__BB1_14;
	neg.s32 	%r39, %r18;
$L__BB1_13:
	.pragma "nounroll";
	mul.wide.s32 	%rd12, %r37, 8;
	add.s64 	%rd13, %rd1, %rd12;
	ld.global.f64 	%fd85, [%rd13];
	ld.global.f64 	%fd86, [%rd2];
	div.rn.f64 	%fd87, %fd85, %fd86;
	st.global.f64 	[%rd13], %fd87;
	add.s32 	%r37, %r37, 1;
	add.s32 	%r39, %r39, 1;
	setp.ne.s32 	%p9, %r39, 0;
	@%p9 bra 	$L__BB1_13;
$L__BB1_14:
	ret;

}


// ===== COMPILED SASS (sm_100) =====

	.target	sm_100

	.elftype	@"ET_EXEC"


//--------------------- .note.nv.tkinfo           --------------------------
	.section	.note.nv.tkinfo,"",@"SHT_NOTE"
	.sectionflags	@"SHF_NOTE_NV_TKINFO"
	.tkinfo
        /*0018*/ 	.word	0x00000002
        /*0030*/ 	.string	""
        /*0030*/ 	.string	"ptxas"
        /*0030*/ 	.string	"Cuda compilation tools, release 13.0, V13.0.88"
        /*0030*/ 	.string	"Build cuda_13.0.r13.0/compiler.36424714_0"
        /*0030*/ 	.string	"-arch sm_100 -m 64 "



//--------------------- .note.nv.cuinfo           --------------------------
	.section	.note.nv.cuinfo,"",@"SHT_NOTE"
	.sectionflags	@"SHF_NOTE_NV_CUINFO"
        /*0018*/ 	.short	0x0002
        /*001a*/ 	.short	0x0064
        /*001c*/ 	.short	0x0082
	.zero		2


//--------------------- .nv.info                  --------------------------
	.section	.nv.info,"",@"SHT_CUDA_INFO"
	.align	4


	//----- nvinfo : EIATTR_REGCOUNT
	.align		4
        /*0000*/ 	.byte	0x04, 0x2f
        /*0002*/ 	.short	(.L_1 - .L_0)
	.align		4
.L_0:
        /*0004*/ 	.word	index@(_Z11eliminationPdiii)
        /*0008*/ 	.word	0x0000001a


	//----- nvinfo : EIATTR_FRAME_SIZE
	.align		4
.L_1:
        /*000c*/ 	.byte	0x04, 0x11
        /*000e*/ 	.short	(.L_3 - .L_2)
	.align		4
.L_2:
        /*0010*/ 	.word	index@(_Z11eliminationPdiii)
        /*0014*/ 	.word	0x00000000


	//----- nvinfo : EIATTR_REGCOUNT
	.align		4
.L_3:
        /*0018*/ 	.byte	0x04, 0x2f
        /*001a*/ 	.short	(.L_5 - .L_4)
	.align		4
.L_4:
        /*001c*/ 	.word	index@(_Z10scaleIndexPdii)
        /*0020*/ 	.word	0x00000021


	//----- nvinfo : EIATTR_FRAME_SIZE
	.align		4
.L_5:
        /*0024*/ 	.byte	0x04, 0x11
        /*0026*/ 	.short	(.L_7 - .L_6)
	.align		4
.L_6:
        /*0028*/ 	.word	index@($__internal_0_$__cuda_sm20_div_rn_f64_full)
        /*002c*/ 	.word	0x00000000


	//----- nvinfo : EIATTR_FRAME_SIZE
	.align		4
.L_7:
        /*0030*/ 	.byte	0x04, 0x11
        /*0032*/ 	.short	(.L_9 - .L_8)
	.align		4
.L_8:
        /*0034*/ 	.word	index@(_Z10scaleIndexPdii)
        /*0038*/ 	.word	0x00000000


	//----- nvinfo : EIATTR_MIN_STACK_SIZE
	.align		4
.L_9:
        /*003c*/ 	.byte	0x04, 0x12
        /*003e*/ 	.short	(.L_11 - .L_10)
	.align		4
.L_10:
        /*0040*/ 	.word	index@(_Z10scaleIndexPdii)
        /*0044*/ 	.word	0x00000000


	//----- nvinfo : EIATTR_MIN_STACK_SIZE
	.align		4
.L_11:
        /*0048*/ 	.byte	0x04, 0x12
        /*004a*/ 	.short	(.L_13 - .L_12)
	.align		4
.L_12:
        /*004c*/ 	.word	index@(_Z11eliminationPdiii)
        /*0050*/ 	.word	0x00000000
.L_13:


//--------------------- .nv.compat                --------------------------
	.section	.nv.compat,"",@"SHT_CUDA_COMPAT_INFO"
	.align	4
        /*0000*/ 	.byte	0x02, 0x09, 0x00, 0x00, 0x02, 0x02, 0x01, 0x00, 0x02, 0x05, 0x05, 0x00, 0x03, 0x07, 0x01, 0x01
        /*0010*/ 	.byte	0x02, 0x03, 0x00, 0x00, 0x02, 0x06, 0x01, 0x00, 0x04, 0x0b, 0x08, 0x00, 0x01, 0x00, 0x00, 0x00
        /*0020*/ 	.byte	0x00, 0x00, 0x00, 0x00


//--------------------- .nv.info._Z10scaleIndexPdii --------------------------
	.section	.nv.info._Z10scaleIndexPdii,"",@"SHT_CUDA_INFO"
	.sectionflags	@""
	.align	4


	//----- nvinfo : EIATTR_CUDA_API_VERSION
	.align		4
        /*0000*/ 	.byte	0x04, 0x37
        /*0002*/ 	.short	(.L_15 - .L_14)
.L_14:
        /*0004*/ 	.word	0x00000082


	//----- nvinfo : EIATTR_KPARAM_INFO
	.align		4
.L_15:
        /*0008*/ 	.byte	0x04, 0x17
        /*000a*/ 	.short	(.L_17 - .L_16)
.L_16:
        /*000c*/ 	.word	0x00000000
        /*0010*/ 	.short	0x0002
        /*0012*/ 	.short	0x000c
        /*0014*/ 	.byte	0x00, 0xf0, 0x11, 0x00


	//----- nvinfo : EIATTR_KPARAM_INFO
	.align		4
.L_17:
        /*0018*/ 	.byte	0x04, 0x17
        /*001a*/ 	.short	(.L_19 - .L_18)
.L_18:
        /*001c*/ 	.word	0x00000000
        /*0020*/ 	.short	0x0001
        /*0022*/ 	.short	0x0008
        /*0024*/ 	.byte	0x00, 0xf0, 0x11, 0x00


	//----- nvinfo : EIATTR_KPARAM_INFO
	.align		4
.L_19:
        /*0028*/ 	.byte	0x04, 0x17
        /*002a*/ 	.short	(.L_21 - .L_20)
.L_20:
        /*002c*/ 	.word	0x00000000
        /*0030*/ 	.short	0x0000
        /*0032*/ 	.short	0x0000
        /*0034*/ 	.byte	0x00, 0xf5, 0x21, 0x00


	//----- nvinfo : EIATTR_SPARSE_MMA_MASK
	.align		4
.L_21:
        /*0038*/ 	.byte	0x03, 0x50
        /*003a*/ 	.short	0x0000


	//----- nvinfo : EIATTR_MAXREG_COUNT
	.align		4
        /*003c*/ 	.byte	0x03, 0x1b
        /*003e*/ 	.short	0x00ff


	//----- nvinfo : EIATTR_MERCURY_ISA_VERSION
	.align		4
        /*0040*/ 	.byte	0x03, 0x5f
        /*0042*/ 	.short	0x0101


	//----- nvinfo : EIATTR_VRC_CTA_INIT_COUNT
	.align		4
        /*0044*/ 	.byte	0x02, 0x4a
	.zero		1
	.zero		1


	//----- nvinfo : EIATTR_EXIT_INSTR_OFFSETS
	.align		4
        /*0048*/ 	.byte	0x04, 0x1c
        /*004a*/ 	.short	(.L_23 - .L_22)


	//   ....[0]....
.L_22:
        /*004c*/ 	.word	0x00000060


	//   ....[1]....
        /*0050*/ 	.word	0x000016d0


	//   ....[2]....
        /*0054*/ 	.word	0x000021d0


	//   ....[3]....
        /*0058*/ 	.word	0x00002790


	//   ....[4]....
        /*005c*/ 	.word	0x00002960


	//----- nvinfo : EIATTR_CRS_STACK_SIZE
	.align		4
.L_23:
        /*0060*/ 	.byte	0x04, 0x1e
        /*0062*/ 	.short	(.L_25 - .L_24)
.L_24:
        /*0064*/ 	.word	0x00000000


	//----- nvinfo : EIATTR_CBANK_PARAM_SIZE
	.align		4
.L_25:
        /*0068*/ 	.byte	0x03, 0x19
        /*006a*/ 	.short	0x0010


	//----- nvinfo : EIATTR_PARAM_CBANK
	.align		4
        /*006c*/ 	.byte	0x04, 0x0a
        /*006e*/ 	.short	(.L_27 - .L_26)
	.align		4
.L_26:
        /*0070*/ 	.word	index@(.nv.constant0._Z10scaleIndexPdii)
        /*0074*/ 	.short	0x0380
        /*0076*/ 	.short	0x0010


	//----- nvinfo : EIATTR_SW_WAR
	.align		4
.L_27:
        /*0078*/ 	.byte	0x04, 0x36
        /*007a*/ 	.short	(.L_29 - .L_28)
.L_28:
        /*007c*/ 	.word	0x00000008
.L_29:


//--------------------- .nv.info._Z11eliminationPdiii --------------------------
	.section	.nv.info._Z11eliminationPdiii,"",@"SHT_CUDA_INFO"
	.sectionflags	@""
	.align	4


	//----- nvinfo : EIATTR_CUDA_API_VERSION
	.align		4
        /*0000*/ 	.byte	0x04, 0x37
        /*0002*/ 	.short	(.L_31 - .L_30)
.L_30:
        /*0004*/ 	.word	0x00000082


	//----- nvinfo : EIATTR_KPARAM_INFO
	.align		4
.L_31:
        /*0008*/ 	.byte	0x04, 0x17
        /*000a*/ 	.short	(.L_33 - .L_32)
.L_32:
        /*000c*/ 	.word	0x00000000
        /*0010*/ 	.short	0x0003
        /*0012*/ 	.short	0x0010
        /*0014*/ 	.byte	0x00, 0xf0, 0x11, 0x00


	//----- nvinfo : EIATTR_KPARAM_INFO
	.align		4
.L_33:
        /*0018*/ 	.byte	0x04, 0x17
        /*001a*/ 	.short	(.L_35 - .L_34)
.L_34:
        /*001c*/ 	.word	0x00000000
        /*0020*/ 	.short	0x0002
        /*0022*/ 	.short	0x000c
        /*0024*/ 	.byte	0x00, 0xf0, 0x11, 0x00


	//----- nvinfo : EIATTR_KPARAM_INFO
	.align		4
.L_35:
        /*0028*/ 	.byte	0x04, 0x17
        /*002a*/ 	.short	(.L_37 - .L_36)
.L_36:
        /*002c*/ 	.word	0x00000000
        /*0030*/ 	.short	0x0001
        /*0032*/ 	.short	0x0008
        /*0034*/ 	.byte	0x00, 0xf0, 0x11, 0x00


	//----- nvinfo : EIATTR_KPARAM_INFO
	.align		4
.L_37:
        /*0038*/ 	.byte	0x04, 0x17
        /*003a*/ 	.short	(.L_39 - .L_38)
.L_38:
        /*003c*/ 	.word	0x00000000
        /*0040*/ 	.short	0x0000
        /*0042*/ 	.short	0x0000
        /*0044*/ 	.byte	0x00, 0xf5, 0x21, 0x00


	//----- nvinfo : EIATTR_SPARSE_MMA_MASK
	.align		4
.L_39:
        /*0048*/ 	.byte	0x03, 0x50
        /*004a*/ 	.short	0x0000


	//----- nvinfo : EIATTR_MAXREG_COUNT
	.align		4
        /*004c*/ 	.byte	0x03, 0x1b
        /*004e*/ 	.short	0x00ff


	//----- nvinfo : EIATTR_MERCURY_ISA_VERSION
	.align		4
        /*0050*/ 	.byte	0x03, 0x5f
        /*0052*/ 	.short	0x0101


	//----- nvinfo : EIATTR_VRC_CTA_INIT_COUNT
	.align		4
        /*0054*/ 	.byte	0x02, 0x4a
	.zero		1
	.zero		1


	//----- nvinfo : EIATTR_EXIT_INSTR_OFFSETS
	.align		4
        /*0058*/ 	.byte	0x04, 0x1c
        /*005a*/ 	.short	(.L_41 - .L_40)


	//   ....[0]....
.L_40:
        /*005c*/ 	.word	0x000000f0


	//   ....[1]....
        /*0060*/ 	.word	0x00000290


	//   ....[2]....
        /*0064*/ 	.word	0x00000450


	//----- nvinfo : EIATTR_CRS_STACK_SIZE
	.align		4
.L_41:
        /*0068*/ 	.byte	0x04, 0x1e
        /*006a*/ 	.short	(.L_43 - .L_42)
.L_42:
        /*006c*/ 	.word	0x00000000


	//----- nvinfo : EIATTR_CBANK_PARAM_SIZE
	.align		4
.L_43:
        /*0070*/ 	.byte	0x03, 0x19
        /*0072*/ 	.short	0x0014


	//----- nvinfo : EIATTR_PARAM_CBANK
	.align		4
        /*0074*/ 	.byte	0x04, 0x0a
        /*0076*/ 	.short	(.L_45 - .L_44)
	.align		4
.L_44:
        /*0078*/ 	.word	index@(.nv.constant0._Z11eliminationPdiii)
        /*007c*/ 	.short	0x0380
        /*007e*/ 	.short	0x0014


	//----- nvinfo : EIATTR_SW_WAR
	.align		4
.L_45:
        /*0080*/ 	.byte	0x04, 0x36
        /*0082*/ 	.short	(.L_47 - .L_46)
.L_46:
        /*0084*/ 	.word	0x00000008
.L_47:


//--------------------- .nv.callgraph             --------------------------
	.section	.nv.callgraph,"",@"SHT_CUDA_CALLGRAPH"
	.align	4
	.sectionentsize	8
	.align		4
        /*0000*/ 	.word	0x00000000
	.align		4
        /*0004*/ 	.word	0xffffffff
	.align		4
        /*0008*/ 	.word	0x00000000
	.align		4
        /*000c*/ 	.word	0xfffffffe
	.align		4
        /*0010*/ 	.word	0x00000000
	.align		4
        /*0014*/ 	.word	0xfffffffd
	.align		4
        /*0018*/ 	.word	0x00000000
	.align		4
        /*001c*/ 	.word	0xfffffffc


//--------------------- .text._Z10scaleIndexPdii  --------------------------
	.section	.text._Z10scaleIndexPdii,"ax",@progbits
	.align	128
        .global         _Z10scaleIndexPdii
        .type           _Z10scaleIndexPdii,@function
        .size           _Z10scaleIndexPdii,(.L_x_44 - _Z10scaleIndexPdii)
        .other          _Z10scaleIndexPdii,@"STO_CUDA_ENTRY STV_DEFAULT"
_Z10scaleIndexPdii:
.text._Z10scaleIndexPdii:
[----:B------:R-:W-:Y:S08]  /*0000*/  LDC R1, c[0x0][0x37c] ;  /* 0x0000df00ff017b82 */ /* 0x000ff00000000800 */
[----:B------:R-:W0:Y:S02]  /*0010*/  LDC.64 R2, c[0x0][0x388] ;  /* 0x0000e200ff027b82 */ /* 0x000e240000000a00 */
[----:B0-----:R-:W-:-:S02]  /*0020*/  IMAD R8, R3, R2, R3 ;  /* 0x0000000203087224 */ /* 0x001fc400078e0203 */
[----:B------:R-:W-:Y:S02]  /*0030*/  IMAD R3, R3, R2, R2 ;  /* 0x0000000203037224 */ /* 0x000fe400078e0202 */
[----:B------:R-:W-:-:S05]  /*0040*/  VIADD R0, R8, 0x1 ;  /* 0x0000000108007836 */ /* 0x000fca0000000000 */
[----:B------:R-:W-:-:S13]  /*0050*/  ISETP.GE.AND P0, PT, R0, R3, PT ;  /* 0x000000030000720c */ /* 0x000fda0003f06270 */
[----:B------:R-:W-:Y:S05]  /*0060*/  @P0 EXIT ;  /* 0x000000000000094d */ /* 0x000fea0003800000 */
[----:B------:R-:W0:Y:S01]  /*0070*/  LDC.64 R10, c[0x0][0x380] ;  /* 0x0000e000ff0a7b82 */ /* 0x000e220000000a00 */
[----:B------:R-:W-:Y:S01]  /*0080*/  IADD3 R2, PT, PT, R3, -0x2, -R8 ;  /* 0xfffffffe03027810 */ /* 0x000fe20007ffe808 */
[----:B------:R-:W1:Y:S01]  /*0090*/  LDCU.64 UR4, c[0x0][0x358] ;  /* 0x00006b00ff0477ac */ /* 0x000e620008000a00 */
[----:B------:R-:W-:Y:S02]  /*00a0*/  LOP3.LUT R6, RZ, R8, RZ, 0x33, !PT ;  /* 0x00000008ff067212 */ /* 0x000fe400078e33ff */
[----:B------:R-:W-:-:S03]  /*00b0*/  ISETP.GE.U32.AND P0, PT, R2, 0xf, PT ;  /* 0x0000000f0200780c */ /* 0x000fc60003f06070 */
[----:B------:R-:W-:-:S05]  /*00c0*/  IMAD.IADD R6, R3, 0x1, R6 ;  /* 0x0000000103067824 */ /* 0x000fca00078e0206 */
[----:B------:R-:W-:Y:S01]  /*00d0*/  LOP3.LUT R9, R6, 0xf, RZ, 0xc0, !PT ;  /* 0x0000000f06097812 */ /* 0x000fe200078ec0ff */
[----:B0-----:R-:W-:-:S04]  /*00e0*/  IMAD.WIDE R10, R8, 0x8, R10 ;  /* 0x00000008080a7825 */ /* 0x001fc800078e020a */
[----:B-1----:R-:W-:Y:S05]  /*00f0*/  @!P0 BRA `(.L_x_0) ;  /* 0x0000001400708947 */ /* 0x002fea0003800000 */
[----:B------:R-:W0:Y:S01]  /*0100*/  LDC.64 R12, c[0x0][0x380] ;  /* 0x0000e000ff0c7b82 */ /* 0x000e220000000a00 */
[----:B------:R-:W-:-:S05]  /*0110*/  LOP3.LUT R30, R6, 0xfffffff0, RZ, 0xc0, !PT ;  /* 0xfffffff0061e7812 */ /* 0x000fca00078ec0ff */
[----:B------:R-:W-:Y:S01]  /*0120*/  IMAD.MOV R30, RZ, RZ, -R30 ;  /* 0x000000ffff1e7224 */ /* 0x000fe200078e0a1e */
[----:B0-----:R-:W-:-:S05]  /*0130*/  IADD3 R12, P0, PT, R12, 0x40, RZ ;  /* 0x000000400c0c7810 */ /* 0x001fca0007f1e0ff */
[----:B------:R-:W-:-:S08]  /*0140*/  IMAD.X R13, RZ, RZ, R13, P0 ;  /* 0x000000ffff0d7224 */ /* 0x000fd000000e060d */
.L_x_17:
[----:B------:R-:W2:Y:S01]  /*0150*/  LDG.E.64 R18, desc[UR4][R10.64] ;  /* 0x000000040a127981 */ /* 0x000ea2000c1e1b00 */
[----:B0-----:R-:W-:-:S05]  /*0160*/  IMAD.WIDE R14, R0, 0x8, R12 ;  /* 0x00000008000e7825 */ /* 0x001fca00078e020c */
[----:B------:R-:W3:Y:S01]  /*0170*/  LDG.E.64 R20, desc[UR4][R14.64+-0x40] ;  /* 0xffffc0040e147981 */ /* 0x000ee2000c1e1b00 */
[----:B------:R-:W-:Y:S02]  /*0180*/  IMAD.MOV.U32 R2, RZ, RZ, 0x1 ;  /* 0x00000001ff027424 */ /* 0x000fe400078e00ff */
[----:B------:R-:W-:-:S05]  /*0190*/  VIADD R30, R30, 0x10 ;  /* 0x000000101e1e7836 */ /* 0x000fca0000000000 */
[----:B------:R-:W-:Y:S01]  /*01a0*/  ISETP.NE.AND P1, PT, R30, RZ, PT ;  /* 0x000000ff1e00720c */ /* 0x000fe20003f25270 */
[----:B--2---:R-:W0:Y:S01]  /*01b0*/  MUFU.RCP64H R3, R19 ;  /* 0x0000001300037308 */ /* 0x004e220000001800 */
[----:B---3--:R-:W-:Y:S01]  /*01c0*/  FSETP.GEU.AND P2, PT, |R21|, 6.5827683646048100446e-37, PT ;  /* 0x036000001500780b */ /* 0x008fe20003f4e200 */
[----:B0-----:R-:W-:-:S08]  /*01d0*/  DFMA R4, -R18, R2, 1 ;  /* 0x3ff000001204742b */ /* 0x001fd00000000102 */
[----:B------:R-:W-:-:S08]  /*01e0*/  DFMA R4, R4, R4, R4 ;  /* 0x000000040404722b */ /* 0x000fd00000000004 */
[----:B------:R-:W-:-:S08]  /*01f0*/  DFMA R4, R2, R4, R2 ;  /* 0x000000040204722b */ /* 0x000fd00000000002 */
[----:B------:R-:W-:-:S08]  /*0200*/  DFMA R2, -R18, R4, 1 ;  /* 0x3ff000001202742b */ /* 0x000fd00000000104 */
[----:B------:R-:W-:-:S08]  /*0210*/  DFMA R2, R4, R2, R4 ;  /* 0x000000020402722b */ /* 0x000fd00000000004 */
[----:B------:R-:W-:-:S08]  /*0220*/  DMUL R4, R20, R2 ;  /* 0x0000000214047228 */ /* 0x000fd00000000000 */
[----:B------:R-:W-:-:S08]  /*0230*/  DFMA R16, -R18, R4, R20 ;  /* 0x000000041210722b */ /* 0x000fd00000000114 */
[----:B------:R-:W-:-:S10]  /*0240*/  DFMA R2, R2, R16, R4 ;  /* 0x000000100202722b */ /* 0x000fd40000000004 */
[----:B------:R-:W-:-:S05]  /*0250*/  FFMA R4, RZ, R19, R3 ;  /* 0x00000013ff047223 */ /* 0x000fca0000000003 */
[----:B------:R-:W-:-:S13]  /*0260*/  FSETP.GT.AND P0, PT, |R4|, 1.469367938527859385e-39, PT ;  /* 0x001000000400780b */ /* 0x000fda0003f04200 */
[----:B------:R-:W-:Y:S05]  /*0270*/  @P0 BRA P2, `(.L_x_1) ;  /* 0x0000000000100947 */ /* 0x000fea0001000000 */
[----:B------:R-:W-:-:S07]  /*0280*/  MOV R2, 0x2a0 ;  /* 0x000002a000027802 */ /* 0x000fce0000000f00 */
[----:B------:R-:W-:Y:S05]  /*0290*/  CALL.REL.NOINC `($__internal_0_$__cuda_sm20_div_rn_f64_full) ;  /* 0x0000002400b47944 */ /* 0x000fea0003c00000 */
[----:B------:R-:W-:Y:S02]  /*02a0*/  IMAD.MOV.U32 R2, RZ, RZ, R4 ;  /* 0x000000ffff027224 */ /* 0x000fe400078e0004 */
[----:B------:R-:W-:-:S07]  /*02b0*/  IMAD.MOV.U32 R3, RZ, RZ, R5 ;  /* 0x000000ffff037224 */ /* 0x000fce00078e0005 */
.L_x_1:
[----:B------:R0:W-:Y:S04]  /*02c0*/  STG.E.64 desc[UR4][R14.64+-0x40], R2 ;  /* 0xffffc0020e007986 */ /* 0x0001e8000c101b04 */
[----:B------:R-:W2:Y:S04]  /*02d0*/  LDG.E.64 R18, desc[UR4][R10.64] ;  /* 0x000000040a127981 */ /* 0x000ea8000c1e1b00 */
[----:B------:R-:W3:Y:S01]  /*02e0*/  LDG.E.64 R20, desc[UR4][R14.64+-0x38] ;  /* 0xffffc8040e147981 */ /* 0x000ee2000c1e1b00 */
[----:B------:R-:W-:Y:S01]  /*02f0*/  IMAD.MOV.U32 R4, RZ, RZ, 0x1 ;  /* 0x00000001ff047424 */ /* 0x000fe200078e00ff */
[----:B--2---:R-:W1:Y:S01]  /*0300*/  MUFU.RCP64H R5, R19 ;  /* 0x0000001300057308 */ /* 0x004e620000001800 */
[----:B---3--:R-:W-:-:S04]  /*0310*/  FSETP.GEU.AND P2, PT, |R21|, 6.5827683646048100446e-37, PT ;  /* 0x036000001500780b */ /* 0x008fc80003f4e200 */
[----:B-1----:R-:W-:-:S08]  /*0320*/  DFMA R16, -R18, R4, 1 ;  /* 0x3ff000001210742b */ /* 0x002fd00000000104 */
[----:B------:R-:W-:-:S08]  /*0330*/  DFMA R16, R16, R16, R16 ;  /* 0x000000101010722b */ /* 0x000fd00000000010 */
[----:B------:R-:W-:-:S08]  /*0340*/  DFMA R16, R4, R16, R4 ;  /* 0x000000100410722b */ /* 0x000fd00000000004 */
[----:B------:R-:W-:-:S08]  /*0350*/  DFMA R4, -R18, R16, 1 ;  /* 0x3ff000001204742b */ /* 0x000fd00000000110 */
[----:B------:R-:W-:-:S08]  /*0360*/  DFMA R4, R16, R4, R16 ;  /* 0x000000041004722b */ /* 0x000fd00000000010 */
[----:B------:R-:W-:-:S08]  /*0370*/  DMUL R16, R20, R4 ;  /* 0x0000000414107228 */ /* 0x000fd00000000000 */
[----:B0-----:R-:W-:-:S08]  /*0380*/  DFMA R2, -R18, R16, R20 ;  /* 0x000000101202722b */ /* 0x001fd00000000114 */
        /* <DEDUP_REMOVED lines=8> */
.L_x_2:
        /* <DEDUP_REMOVED lines=19> */
[----:B------:R-:W-:Y:S01]  /*0540*/  IMAD.MOV.U32 R2, RZ, RZ, R4 ;  /* 0x000000ffff027224 */ /* 0x000fe200078e0004 */
[----:B------:R-:W-:-:S07]  /*0550*/  MOV R3, R5 ;  /* 0x0000000500037202 */ /* 0x000fce0000000f00 */
.L_x_3:
        /* <DEDUP_REMOVED lines=21> */
.L_x_4:
        /* <DEDUP_REMOVED lines=21> */
.L_x_5:
        /* <DEDUP_REMOVED lines=21> */
.L_x_6:
        /* <DEDUP_REMOVED lines=21> */
.L_x_7:
[----:B------:R0:W-:Y:S04]  /*0aa0*/  STG.E.64 desc[UR4][R14.64+-0x10], R2 ;  /* 0xfffff0020e007986 */ /* 0x0001e8000c101b04 */
[----:B------:R-:W2:Y:S04]  /*0ab0*/  LDG.E.64 R18, desc[UR4][R10.64] ;  /* 0x000000040a127981 */ /* 0x000ea8000c1e1b00 */
[----:B------:R-:W3:Y:S01]  /*0ac0*/  LDG.E.64 R20, desc[UR4][R14.64+-0x8] ;  /* 0xfffff8040e147981 */ /* 0x000ee2000c1e1b00 */
[----:B------:R-:W-:Y:S01]  /*0ad0*/  MOV R4, 0x1 ;  /* 0x0000000100047802 */ /* 0x000fe20000000f00 */
        /* <DEDUP_REMOVED lines=17> */
.L_x_8:
        /* <DEDUP_REMOVED lines=21> */
.L_x_9:
        /* <DEDUP_REMOVED lines=21> */
.L_x_10:
        /* <DEDUP_REMOVED lines=21> */
.L_x_11:
        /* <DEDUP_REMOVED lines=19> */
[----:B------:R-:W-:Y:S01]  /*1110*/  MOV R2, R4 ;  /* 0x0000000400027202 */ /* 0x000fe20000000f00 */
[----:B------:R-:W-:-:S07]  /*1120*/  IMAD.MOV.U32 R3, RZ, RZ, R5 ;  /* 0x000000ffff037224 */ /* 0x000fce00078e0005 */
.L_x_12:
        /* <DEDUP_REMOVED lines=21> */
.L_x_13:
        /* <DEDUP_REMOVED lines=21> */
.L_x_14:
        /* <DEDUP_REMOVED lines=21> */
.L_x_15:
        /* <DEDUP_REMOVED lines=21> */
.L_x_16:
[----:B------:R0:W-:Y:S01]  /*1670*/  STG.E.64 desc[UR4][R14.64+0x38], R2 ;  /* 0x000038020e007986 */ /* 0x0001e2000c101b04 */
[----:B------:R-:W-:Y:S02]  /*1680*/  VIADD R0, R0, 0x10 ;  /* 0x0000001000007836 */ /* 0x000fe40000000000 */
[----:B------:R-:W-:Y:S01]  /*1690*/  VIADD R8, R8, 0x10 ;  /* 0x0000001008087836 */ /* 0x000fe20000000000 */
[----:B------:R-:W-:Y:S06]  /*16a0*/  @P1 BRA `(.L_x_17) ;  /* 0xffffffe800a81947 */ /* 0x000fec000383ffff */
[----:B------:R-:W-:-:S07]  /*16b0*/  VIADD R0, R8, 0x1 ;  /* 0x0000000108007836 */ /* 0x000fce0000000000 */
.L_x_0:
[----:B------:R-:W-:-:S13]  /*16c0*/  ISETP.NE.AND P0, PT, R9, RZ, PT ;  /* 0x000000ff0900720c */ /* 0x000fda0003f05270 */
[----:B------:R-:W-:Y:S05]  /*16d0*/  @!P0 EXIT ;  /* 0x000000000000894d */ /* 0x000fea0003800000 */
[----:B------:R-:W-:Y:S02]  /*16e0*/  ISETP.GE.U32.AND P0, PT, R9, 0x8, PT ;  /* 0x000000080900780c */ /* 0x000fe40003f06070 */
[----:B------:R-:W-:-:S11]  /*16f0*/  LOP3.LUT R12, R6, 0x7, RZ, 0xc0, !PT ;  /* 0x00000007060c7812 */ /* 0x000fd600078ec0ff */
[----:B------:R-:W-:Y:S05]  /*1700*/  @!P0 BRA `(.L_x_18) ;  /* 0x0000000800ac8947 */ /* 0x000fea0003800000 */
[----:B------:R-:W2:Y:S01]  /*1710*/  LDG.E.64 R18, desc[UR4][R10.64] ;  /* 0x000000040a127981 */ /* 0x000ea2000c1e1b00 */
[----:B------:R-:W1:Y:S02]  /*1720*/  LDC.64 R8, c[0x0][0x380] ;  /* 0x0000e000ff087b82 */ /* 0x000e640000000a00 */
[----:B-1----:R-:W-:-:S05]  /*1730*/  IMAD.WIDE R8, R0, 0x8, R8 ;  /* 0x0000000800087825 */ /* 0x002fca00078e0208 */
[----:B------:R-:W3:Y:S01]  /*1740*/  LDG.E.64 R20, desc[UR4][R8.64] ;  /* 0x0000000408147981 */ /* 0x000ee2000c1e1b00 */
[----:B0-----:R-:W-:Y:S01]  /*1750*/  IMAD.MOV.U32 R2, RZ, RZ, 0x1 ;  /* 0x00000001ff027424 */ /* 0x001fe200078e00ff */
[----:B--2---:R-:W0:Y:S05]  /*1760*/  MUFU.RCP64H R3, R19 ;  /* 0x0000001300037308 */ /* 0x004e2a0000001800 */
[----:B0-----:R-:W-:-:S08]  /*1770*/  DFMA R4, -R18, R2, 1 ;  /* 0x3ff000001204742b */ /* 0x001fd00000000102 */
[----:B------:R-:W-:Y:S01]  /*1780*/  DFMA R4, R4, R4, R4 ;  /* 0x000000040404722b */ /* 0x000fe20000000004 */
[----:B---3--:R-:W-:-:S07]  /*1790*/  FSETP.GEU.AND P1, PT, |R21|, 6.5827683646048100446e-37, PT ;  /* 0x036000001500780b */ /* 0x008fce0003f2e200 */
        /* <DEDUP_REMOVED lines=13> */
.L_x_19:
        /* <DEDUP_REMOVED lines=21> */
.L_x_20:
        /* <DEDUP_REMOVED lines=21> */
.L_x_21:
        /* <DEDUP_REMOVED lines=21> */
.L_x_22:
        /* <DEDUP_REMOVED lines=21> */
.L_x_23:
        /* <DEDUP_REMOVED lines=21> */
.L_x_24:
        /* <DEDUP_REMOVED lines=21> */
.L_x_25:
        /* <DEDUP_REMOVED lines=21> */
.L_x_26:
[----:B------:R1:W-:Y:S01]  /*21a0*/  STG.E.64 desc[UR4][R8.64+0x38], R2 ;  /* 0x0000380208007986 */ /* 0x0003e2000c101b04 */
[----:B------:R-:W-:-:S07]  /*21b0*/  VIADD R0, R0, 0x8 ;  /* 0x0000000800007836 */ /* 0x000fce0000000000 */
.L_x_18:
[----:B------:R-:W-:-:S13]  /*21c0*/  ISETP.NE.AND P0, PT, R12, RZ, PT ;  /* 0x000000ff0c00720c */ /* 0x000fda0003f05270 */
[----:B------:R-:W-:Y:S05]  /*21d0*/  @!P0 EXIT ;  /* 0x000000000000894d */ /* 0x000fea0003800000 */
[----:B------:R-:W-:Y:S02]  /*21e0*/  ISETP.GE.U32.AND P0, PT, R12, 0x4, PT ;  /* 0x000000040c00780c */ /* 0x000fe40003f06070 */
[----:B------:R-:W-:-:S11]  /*21f0*/  LOP3.LUT R6, R6, 0x3, RZ, 0xc0, !PT ;  /* 0x0000000306067812 */ /* 0x000fd600078ec0ff */
[----:B------:R-:W-:Y:S05]  /*2200*/  @!P0 BRA `(.L_x_27) ;  /* 0x00000004005c8947 */ /* 0x000fea0003800000 */
[----:B------:R-:W2:Y:S01]  /*2210*/  LDG.E.64 R18, desc[UR4][R10.64] ;  /* 0x000000040a127981 */ /* 0x000ea2000c1e1b00 */
[----:B-1----:R-:W1:Y:S02]  /*2220*/  LDC.64 R8, c[0x0][0x380] ;  /* 0x0000e000ff087b82 */ /* 0x002e640000000a00 */
        /* <DEDUP_REMOVED lines=20> */
.L_x_28:
        /* <DEDUP_REMOVED lines=21> */
.L_x_29:
        /* <DEDUP_REMOVED lines=21> */
.L_x_30:
        /* <DEDUP_REMOVED lines=21> */
.L_x_31:
[----:B------:R2:W-:Y:S01]  /*2760*/  STG.E.64 desc[UR4][R8.64+0x18], R2 ;  /* 0x0000180208007986 */ /* 0x0005e2000c101b04 */
[----:B------:R-:W-:-:S07]  /*2770*/  VIADD R0, R0, 0x4 ;  /* 0x0000000400007836 */ /* 0x000fce0000000000 */
.L_x_27:
[----:B------:R-:W-:-:S13]  /*2780*/  ISETP.NE.AND P0, PT, R6, RZ, PT ;  /* 0x000000ff0600720c */ /* 0x000fda0003f05270 */
[----:B------:R-:W-:Y:S05]  /*2790*/  @!P0 EXIT ;  /* 0x000000000000894d */ /* 0x000fea0003800000 */
[----:B-12---:R-:W1:Y:S01]  /*27a0*/  LDC.64 R8, c[0x0][0x380] ;  /* 0x0000e000ff087b82 */ /* 0x006e620000000a00 */
[----:B------:R-:W-:-:S07]  /*27b0*/  IMAD.MOV R6, RZ, RZ, -R6 ;  /* 0x000000ffff067224 */ /* 0x000fce00078e0a06 */
.L_x_33:
[----:B--2---:R-:W2:Y:S01]  /*27c0*/  LDG.E.64 R18, desc[UR4][R10.64] ;  /* 0x000000040a127981 */ /* 0x004ea2000c1e1b00 */
[----:B-1----:R-:W-:-:S05]  /*27d0*/  IMAD.WIDE R12, R0, 0x8, R8 ;  /* 0x00000008000c7825 */ /* 0x002fca00078e0208 */
[----:B------:R-:W3:Y:S01]  /*27e0*/  LDG.E.64 R20, desc[UR4][R12.64] ;  /* 0x000000040c147981 */ /* 0x000ee2000c1e1b00 */
[----:B0-----:R-:W-:Y:S02]  /*27f0*/  IMAD.MOV.U32 R2, RZ, RZ, 0x1 ;  /* 0x00000001ff027424 */ /* 0x001fe400078e00ff */
        /* <DEDUP_REMOVED lines=19> */
.L_x_32:
[----:B------:R2:W-:Y:S01]  /*2930*/  STG.E.64 desc[UR4][R12.64], R2 ;  /* 0x000000020c007986 */ /* 0x0005e2000c101b04 */
[----:B------:R-:W-:Y:S01]  /*2940*/  IADD3 R0, PT, PT, R0, 0x1, RZ ;  /* 0x0000000100007810 */ /* 0x000fe20007ffe0ff */
[----:B------:R-:W-:Y:S06]  /*2950*/  @P1 BRA `(.L_x_33) ;  /* 0xfffffffc00981947 */ /* 0x000fec000383ffff */
[----:B------:R-:W-:Y:S05]  /*2960*/  EXIT ;  /* 0x000000000000794d */ /* 0x000fea0003800000 */
        .weak           $__internal_0_$__cuda_sm20_div_rn_f64_full
        .type           $__internal_0_$__cuda_sm20_div_rn_f64_full,@function
        .size           $__internal_0_$__cuda_sm20_div_rn_f64_full,(.L_x_44 - $__internal_0_$__cuda_sm20_div_rn_f64_full)
$__internal_0_$__cuda_sm20_div_rn_f64_full:
[C---:B------:R-:W-:Y:S01]  /*2970*/  FSETP.GEU.AND P0, PT, |R19|.reuse, 1.469367938527859385e-39, PT ;  /* 0x001000001300780b */ /* 0x040fe20003f0e200 */
[----:B------:R-:W-:Y:S01]  /*2980*/  IMAD.MOV.U32 R4, RZ, RZ, 0x1 ;  /* 0x00000001ff047424 */ /* 0x000fe200078e00ff */
[C---:B------:R-:W-:Y:S02]  /*2990*/  LOP3.LUT R16, R19.reuse, 0x800fffff, RZ, 0xc0, !PT ;  /* 0x800fffff13107812 */ /* 0x040fe400078ec0ff */
[----:B------:R-:W-:Y:S02]  /*29a0*/  LOP3.LUT R3, R19, 0x7ff00000, RZ, 0xc0, !PT ;  /* 0x7ff0000013037812 */ /* 0x000fe400078ec0ff */
[----:B------:R-:W-:Y:S01]  /*29b0*/  LOP3.LUT R17, R16, 0x3ff00000, RZ, 0xfc, !PT ;  /* 0x3ff0000010117812 */ /* 0x000fe200078efcff */
[----:B------:R-:W-:-:S06]  /*29c0*/  IMAD.MOV.U32 R16, RZ, RZ, R18 ;  /* 0x000000ffff107224 */ /* 0x000fcc00078e0012 */
[----:B------:R-:W-:-:S06]  /*29d0*/  @!P0 DMUL R16, R18, 8.98846567431157953865e+307 ;  /* 0x7fe0000012108828 */ /* 0x000fcc0000000000 */
[----:B------:R-:W0:Y:S02]  /*29e0*/  MUFU.RCP64H R5, R17 ;  /* 0x0000001100057308 */ /* 0x000e240000001800 */
[----:B0-----:R-:W-:-:S08]  /*29f0*/  DFMA R24, R4, -R16, 1 ;  /* 0x3ff000000418742b */ /* 0x001fd00000000810 */
[----:B------:R-:W-:-:S08]  /*2a00*/  DFMA R24, R24, R24, R24 ;  /* 0x000000181818722b */ /* 0x000fd00000000018 */
[----:B------:R-:W-:Y:S01]  /*2a10*/  DFMA R24, R4, R24, R4 ;  /* 0x000000180418722b */ /* 0x000fe20000000004 */
[----:B------:R-:W-:Y:S01]  /*2a20*/  LOP3.LUT R4, R21, 0x7ff00000, RZ, 0xc0, !PT ;  /* 0x7ff0000015047812 */ /* 0x000fe200078ec0ff */
[----:B------:R-:W-:-:S03]  /*2a30*/  IMAD.MOV.U32 R5, RZ, RZ, 0x1ca00000 ;  /* 0x1ca00000ff057424 */ /* 0x000fc600078e00ff */
[----:B------:R-:W-:-:S03]  /*2a40*/  ISETP.GE.U32.AND P2, PT, R4, R3, PT ;  /* 0x000000030400720c */ /* 0x000fc60003f46070 */
[----:B------:R-:W-:Y:S01]  /*2a50*/  DFMA R22, R24, -R16, 1 ;  /* 0x3ff000001816742b */ /* 0x000fe20000000810 */
[----:B------:R-:W-:Y:S02]  /*2a60*/  SEL R7, R5, 0x63400000, !P2 ;  /* 0x6340000005077807 */ /* 0x000fe40005000000 */
[----:B------:R-:W-:-:S05]  /*2a70*/  FSETP.GEU.AND P2, PT, |R21|, 1.469367938527859385e-39, PT ;  /* 0x001000001500780b */ /* 0x000fca0003f4e200 */
[----:B------:R-:W-:Y:S01]  /*2a80*/  DFMA R22, R24, R22, R24 ;  /* 0x000000161816722b */ /* 0x000fe20000000018 */
[----:B------:R-:W-:Y:S01]  /*2a90*/  LOP3.LUT R25, R7, 0x800fffff, R21, 0xf8, !PT ;  /* 0x800fffff07197812 */ /* 0x000fe200078ef815 */
[----:B------:R-:W-:Y:S02]  /*2aa0*/  IMAD.MOV.U32 R7, RZ, RZ, R4 ;  /* 0x000000ffff077224 */ /* 0x000fe400078e0004 */
[----:B------:R-:W-:-:S04]  /*2ab0*/  IMAD.MOV.U32 R24, RZ, RZ, R20 ;  /* 0x000000ffff187224 */ /* 0x000fc800078e0014 */
[----:B------:R-:W-:Y:S05]  /*2ac0*/  @P2 BRA `(.L_x_34) ;  /* 0x0000000000202947 */ /* 0x000fea0003800000 */
[----:B------:R-:W-:Y:S01]  /*2ad0*/  LOP3.LUT R7, R19, 0x7ff00000, RZ, 0xc0, !PT ;  /* 0x7ff0000013077812 */ /* 0x000fe200078ec0ff */
[----:B------:R-:W-:-:S03]  /*2ae0*/  IMAD.MOV.U32 R26, RZ, RZ, RZ ;  /* 0x000000ffff1a7224 */ /* 0x000fc600078e00ff */
[----:B------:R-:W-:-:S04]  /*2af0*/  ISETP.GE.U32.AND P2, PT, R4, R7, PT ;  /* 0x000000070400720c */ /* 0x000fc80003f46070 */
[----:B------:R-:W-:-:S04]  /*2b00*/  SEL R7, R5, 0x63400000, !P2 ;  /* 0x6340000005077807 */ /* 0x000fc80005000000 */
[----:B------:R-:W-:-:S04]  /*2b10*/  LOP3.LUT R7, R7, 0x80000000, R21, 0xf8, !PT ;  /* 0x8000000007077812 */ /* 0x000fc800078ef815 */
[----:B------:R-:W-:-:S06]  /*2b20*/  LOP3.LUT R27, R7, 0x100000, RZ, 0xfc, !PT ;  /* 0x00100000071b7812 */ /* 0x000fcc00078efcff */
[----:B------:R-:W-:-:S10]  /*2b30*/  DFMA R24, R24, 2, -R26 ;  /* 0x400000001818782b */ /* 0x000fd4000000081a */
[----:B------:R-:W-:-:S07]  /*2b40*/  LOP3.LUT R7, R25, 0x7ff00000, RZ, 0xc0, !PT ;  /* 0x7ff0000019077812 */ /* 0x000fce00078ec0ff */
.L_x_34:
[----:B------:R-:W-:Y:S01]  /*2b50*/  DMUL R26, R22, R24 ;  /* 0x00000018161a7228 */ /* 0x000fe20000000000 */
[----:B------:R-:W-:-:S07]  /*2b60*/  @!P0 LOP3.LUT R3, R17, 0x7ff00000, RZ, 0xc0, !PT ;  /* 0x7ff0000011038812 */ /* 0x000fce00078ec0ff */
[----:B------:R-:W-:-:S08]  /*2b70*/  DFMA R28, R26, -R16, R24 ;  /* 0x800000101a1c722b */ /* 0x000fd00000000018 */
[----:B------:R-:W-:Y:S01]  /*2b80*/  DFMA R28, R22, R28, R26 ;  /* 0x0000001c161c722b */ /* 0x000fe2000000001a */
[----:B------:R-:W-:-:S05]  /*2b90*/  VIADD R22, R7, 0xffffffff ;  /* 0xffffffff07167836 */ /* 0x000fca0000000000 */
[----:B------:R-:W-:Y:S01]  /*2ba0*/  ISETP.GT.U32.AND P0, PT, R22, 0x7feffffe, PT ;  /* 0x7feffffe1600780c */ /* 0x000fe20003f04070 */
[----:B------:R-:W-:-:S05]  /*2bb0*/  VIADD R22, R3, 0xffffffff ;  /* 0xffffffff03167836 */ /* 0x000fca0000000000 */
[----:B------:R-:W-:-:S13]  /*2bc0*/  ISETP.GT.U32.OR P0, PT, R22, 0x7feffffe, P0 ;  /* 0x7feffffe1600780c */ /* 0x000fda0000704470 */
[----:B------:R-:W-:Y:S05]  /*2bd0*/  @P0 BRA `(.L_x_35) ;  /* 0x00000000006c0947 */ /* 0x000fea0003800000 */
[----:B------:R-:W-:Y:S01]  /*2be0*/  LOP3.LUT R7, R19, 0x7ff00000, RZ, 0xc0, !PT ;  /* 0x7ff0000013077812 */ /* 0x000fe200078ec0ff */
[----:B------:R-:W-:-:S03]  /*2bf0*/  IMAD.MOV.U32 R20, RZ, RZ, RZ ;  /* 0x000000ffff147224 */ /* 0x000fc600078e00ff */
[CC--:B------:R-:W-:Y:S02]  /*2c00*/  VIADDMNMX R3, R4.reuse, -R7.reuse, 0xb9600000, !PT ;  /* 0xb960000004037446 */ /* 0x0c0fe40007800907 */
[----:B------:R-:W-:Y:S02]  /*2c10*/  ISETP.GE.U32.AND P0, PT, R4, R7, PT ;  /* 0x000000070400720c */ /* 0x000fe40003f06070 */
[----:B------:R-:W-:Y:S02]  /*2c20*/  VIMNMX R3, PT, PT, R3, 0x46a00000, PT ;  /* 0x46a0000003037848 */ /* 0x000fe40003fe0100 */
[----:B------:R-:W-:-:S05]  /*2c30*/  SEL R4, R5, 0x63400000, !P0 ;  /* 0x6340000005047807 */ /* 0x000fca0004000000 */
[----:B------:R-:W-:-:S04]  /*2c40*/  IMAD.IADD R3, R3, 0x1, -R4 ;  /* 0x0000000103037824 */ /* 0x000fc800078e0a04 */
[----:B------:R-:W-:-:S06]  /*2c50*/  VIADD R21, R3, 0x7fe00000 ;  /* 0x7fe0000003157836 */ /* 0x000fcc0000000000 */
[----:B------:R-:W-:-:S10]  /*2c60*/  DMUL R4, R28, R20 ;  /* 0x000000141c047228 */ /* 0x000fd40000000000 */
[----:B------:R-:W-:-:S13]  /*2c70*/  FSETP.GTU.AND P0, PT, |R5|, 1.469367938527859385e-39, PT ;  /* 0x001000000500780b */ /* 0x000fda0003f0c200 */
[----:B------:R-:W-:Y:S05]  /*2c80*/  @P0 BRA `(.L_x_36) ;  /* 0x0000000000940947 */ /* 0x000fea0003800000 */
[----:B------:R-:W-:Y:S01]  /*2c90*/  DFMA R16, R28, -R16, R24 ;  /* 0x800000101c10722b */ /* 0x000fe20000000018 */
[----:B------:R-:W-:-:S09]  /*2ca0*/  MOV R20, RZ ;  /* 0x000000ff00147202 */ /* 0x000fd20000000f00 */
[C---:B------:R-:W-:Y:S02]  /*2cb0*/  FSETP.NEU.AND P0, PT, R17.reuse, RZ, PT ;  /* 0x000000ff1100720b */ /* 0x040fe40003f0d000 */
[----:B------:R-:W-:-:S04]  /*2cc0*/  LOP3.LUT R19, R17, 0x80000000, R19, 0x48, !PT ;  /* 0x8000000011137812 */ /* 0x000fc800078e4813 */
[----:B------:R-:W-:-:S07]  /*2cd0*/  LOP3.LUT R21, R19, R21, RZ, 0xfc, !PT ;  /* 0x0000001513157212 */ /* 0x000fce00078efcff */
[----:B------:R-:W-:Y:S05]  /*2ce0*/  @!P0 BRA `(.L_x_36) ;  /* 0x00000000007c8947 */ /* 0x000fea0003800000 */
[----:B------:R-:W-:Y:S01]  /*2cf0*/  IMAD.MOV R17, RZ, RZ, -R3 ;  /* 0x000000ffff117224 */ /* 0x000fe200078e0a03 */
[----:B------:R-:W-:Y:S01]  /*2d00*/  DMUL.RP R20, R28, R20 ;  /* 0x000000141c147228 */ /* 0x000fe20000008000 */
[----:B------:R-:W-:Y:S01]  /*2d10*/  IMAD.MOV.U32 R16, RZ, RZ, RZ ;  /* 0x000000ffff107224 */ /* 0x000fe200078e00ff */
[----:B------:R-:W-:-:S05]  /*2d20*/  IADD3 R3, PT, PT, -R3, -0x43300000, RZ ;  /* 0xbcd0000003037810 */ /* 0x000fca0007ffe1ff */
[----:B------:R-:W-:-:S03]  /*2d30*/  DFMA R16, R4, -R16, R28 ;  /* 0x800000100410722b */ /* 0x000fc6000000001c */
[----:B------:R-:W-:-:S07]  /*2d40*/  LOP3.LUT R19, R21, R19, RZ, 0x3c, !PT ;  /* 0x0000001315137212 */ /* 0x000fce00078e3cff */
[----:B------:R-:W-:-:S04]  /*2d50*/  FSETP.NEU.AND P0, PT, |R17|, R3, PT ;  /* 0x000000031100720b */ /* 0x000fc80003f0d200 */
[----:B------:R-:W-:Y:S02]  /*2d60*/  FSEL R4, R20, R4, !P0 ;  /* 0x0000000414047208 */ /* 0x000fe40004000000 */
[----:B------:R-:W-:Y:S01]  /*2d70*/  FSEL R5, R19, R5, !P0 ;  /* 0x0000000513057208 */ /* 0x000fe20004000000 */
[----:B------:R-:W-:Y:S06]  /*2d80*/  BRA `(.L_x_36) ;  /* 0x0000000000547947 */ /* 0x000fec0003800000 */
.L_x_35:
[----:B------:R-:W-:-:S14]  /*2d90*/  DSETP.NAN.AND P0, PT, R20, R20, PT ;  /* 0x000000141400722a */ /* 0x000fdc0003f08000 */
[----:B------:R-:W-:Y:S05]  /*2da0*/  @P0 BRA `(.L_x_37) ;  /* 0x0000000000440947 */ /* 0x000fea0003800000 */
[----:B------:R-:W-:-:S14]  /*2db0*/  DSETP.NAN.AND P0, PT, R18, R18, PT ;  /* 0x000000121200722a */ /* 0x000fdc0003f08000 */
[----:B------:R-:W-:Y:S05]  /*2dc0*/  @P0 BRA `(.L_x_38) ;  /* 0x0000000000300947 */ /* 0x000fea0003800000 */
[----:B------:R-:W-:Y:S01]  /*2dd0*/  ISETP.NE.AND P0, PT, R7, R3, PT ;  /* 0x000000030700720c */ /* 0x000fe20003f05270 */
[----:B------:R-:W-:Y:S02]  /*2de0*/  IMAD.MOV.U32 R4, RZ, RZ, 0x0 ;  /* 0x00000000ff047424 */ /* 0x000fe400078e00ff */
[----:B------:R-:W-:-:S10]  /*2df0*/  IMAD.MOV.U32 R5, RZ, RZ, -0x80000 ;  /* 0xfff80000ff057424 */ /* 0x000fd400078e00ff */
[----:B------:R-:W-:Y:S05]  /*2e00*/  @!P0 BRA `(.L_x_36) ;  /* 0x0000000000348947 */ /* 0x000fea0003800000 */
[----:B------:R-:W-:Y:S02]  /*2e10*/  ISETP.NE.AND P0, PT, R7, 0x7ff00000, PT ;  /* 0x7ff000000700780c */ /* 0x000fe40003f05270 */
[----:B------:R-:W-:Y:S02]  /*2e20*/  LOP3.LUT R5, R21, 0x80000000, R19, 0x48, !PT ;  /* 0x8000000015057812 */ /* 0x000fe400078e4813 */
[----:B------:R-:W-:-:S13]  /*2e30*/  ISETP.EQ.OR P0, PT, R3, RZ, !P0 ;  /* 0x000000ff0300720c */ /* 0x000fda0004702670 */
[----:B------:R-:W-:Y:S01]  /*2e40*/  @P0 LOP3.LUT R3, R5, 0x7ff00000, RZ, 0xfc, !PT ;  /* 0x7ff0000005030812 */ /* 0x000fe200078efcff */
[----:B------:R-:W-:Y:S02]  /*2e50*/  @!P0 IMAD.MOV.U32 R4, RZ, RZ, RZ ;  /* 0x000000ffff048224 */ /* 0x000fe400078e00ff */
[----:B------:R-:W-:Y:S02]  /*2e60*/  @P0 IMAD.MOV.U32 R4, RZ, RZ, RZ ;  /* 0x000000ffff040224 */ /* 0x000fe400078e00ff */
[----:B------:R-:W-:Y:S01]  /*2e70*/  @P0 IMAD.MOV.U32 R5, RZ, RZ, R3 ;  /* 0x000000ffff050224 */ /* 0x000fe200078e0003 */
[----:B------:R-:W-:Y:S06]  /*2e80*/  BRA `(.L_x_36) ;  /* 0x0000000000147947 */ /* 0x000fec0003800000 */
.L_x_38:
[----:B------:R-:W-:Y:S01]  /*2e90*/  LOP3.LUT R5, R19, 0x80000, RZ, 0xfc, !PT ;  /* 0x0008000013057812 */ /* 0x000fe200078efcff */
[----:B------:R-:W-:Y:S01]  /*2ea0*/  IMAD.MOV.U32 R4, RZ, RZ, R18 ;  /* 0x000000ffff047224 */ /* 0x000fe200078e0012 */
[----:B------:R-:W-:Y:S06]  /*2eb0*/  BRA `(.L_x_36) ;  /* 0x0000000000087947 */ /* 0x000fec0003800000 */
.L_x_37:
[----:B------:R-:W-:Y:S01]  /*2ec0*/  LOP3.LUT R5, R21, 0x80000, RZ, 0xfc, !PT ;  /* 0x0008000015057812 */ /* 0x000fe200078efcff */
[----:B------:R-:W-:-:S07]  /*2ed0*/  IMAD.MOV.U32 R4, RZ, RZ, R20 ;  /* 0x000000ffff047224 */ /* 0x000fce00078e0014 */
.L_x_36:
[----:B------:R-:W-:-:S04]  /*2ee0*/  IMAD.MOV.U32 R3, RZ, RZ, 0x0 ;  /* 0x00000000ff037424 */ /* 0x000fc800078e00ff */
[----:B------:R-:W-:Y:S05]  /*2ef0*/  RET.REL.NODEC R2 `(_Z10scaleIndexPdii) ;  /* 0xffffffd002407950 */ /* 0x000fea0003c3ffff */
.L_x_39:
[----:B------:R-:W-:-:S00]  /*2f00*/  BRA `(.L_x_39) ;  /* 0xfffffffc00fc7947 */ /* 0x000fc0000383ffff */
[----:B------:R-:W-:-:S00]  /*2f10*/  NOP ;  /* 0x0000000000007918 */ /* 0x000fc00000000000 */
        /* <DEDUP_REMOVED lines=14> */
.L_x_44:


//--------------------- .text._Z11eliminationPdiii --------------------------
	.section	.text._Z11eliminationPdiii,"ax",@progbits
	.align	128
        .global         _Z11eliminationPdiii
        .type           _Z11eliminationPdiii,@function
        .size           _Z11eliminationPdiii,(.L_x_46 - _Z11eliminationPdiii)
        .other          _Z11eliminationPdiii,@"STO_CUDA_ENTRY STV_DEFAULT"
_Z11eliminationPdiii:
.text._Z11eliminationPdiii:
[----:B------:R-:W-:Y:S01]  /*0000*/  LDC R1, c[0x0][0x37c] ;  /* 0x0000df00ff017b82 */ /* 0x000fe20000000800 */
[----:B------:R-:W0:Y:S07]  /*0010*/  S2R R3, SR_TID.X ;  /* 0x0000000000037919 */ /* 0x000e2e0000002100 */
[----:B------:R-:W0:Y:S08]  /*0020*/  S2UR UR4, SR_CTAID.X ;  /* 0x00000000000479c3 */ /* 0x000e300000002500 */
[----:B------:R-:W0:Y:S08]  /*0030*/  LDC R0, c[0x0][0x390] ;  /* 0x0000e400ff007b82 */ /* 0x000e300000000800 */
[----:B------:R-:W1:Y:S01]  /*0040*/  LDC.64 R4, c[0x0][0x388] ;  /* 0x0000e200ff047b82 */ /* 0x000e620000000a00 */
[----:B0-----:R-:W-:-:S04]  /*0050*/  IMAD R3, R0, UR4, R3 ;  /* 0x0000000400037c24 */ /* 0x001fc8000f8e0203 */
[-C--:B-1----:R-:W-:Y:S02]  /*0060*/  IMAD R6, R3, R4.reuse, RZ ;  /* 0x0000000403067224 */ /* 0x082fe400078e02ff */
[-C--:B------:R-:W-:Y:S02]  /*0070*/  IMAD R9, R4, R4.reuse, RZ ;  /* 0x0000000404097224 */ /* 0x080fe400078e02ff */
[-C--:B------:R-:W-:Y:S01]  /*0080*/  IMAD R7, R5, R4.reuse, RZ ;  /* 0x0000000405077224 */ /* 0x080fe200078e02ff */
[C---:B------:R-:W-:Y:S02]  /*0090*/  IADD3 R11, PT, PT, R6.reuse, R5, RZ ;  /* 0x00000005060b7210 */ /* 0x040fe40007ffe0ff */
[C---:B------:R-:W-:Y:S02]  /*00a0*/  ISETP.GE.AND P0, PT, R6.reuse, R9, PT ;  /* 0x000000090600720c */ /* 0x040fe40003f06270 */
[----:B------:R-:W-:Y:S01]  /*00b0*/  IADD3 R0, PT, PT, R6, R4, RZ ;  /* 0x0000000406007210 */ /* 0x000fe20007ffe0ff */
[----:B------:R-:W-:Y:S01]  /*00c0*/  VIADD R9, R11, 0x1 ;  /* 0x000000010b097836 */ /* 0x000fe20000000000 */
[----:B------:R-:W-:-:S04]  /*00d0*/  ISETP.GE.OR P0, PT, R7, R6, P0 ;  /* 0x000000060700720c */ /* 0x000fc80000706670 */
[----:B------:R-:W-:-:S13]  /*00e0*/  ISETP.GE.OR P0, PT, R9, R0, P0 ;  /* 0x000000000900720c */ /* 0x000fda0000706670 */
[----:B------:R-:W-:Y:S05]  /*00f0*/  @P0 EXIT ;  /* 0x000000000000094d */ /* 0x000fea0003800000 */
[----:B------:R-:W0:Y:S01]  /*0100*/  LDC.64 R2, c[0x0][0x380] ;  /* 0x0000e000ff027b82 */ /* 0x000e220000000a00 */
[----:B------:R-:W-:Y:S01]  /*0110*/  LOP3.LUT R13, RZ, R5, RZ, 0x33, !PT ;  /* 0x00000005ff0d7212 */ /* 0x000fe200078e33ff */
[----:B------:R-:W1:Y:S01]  /*0120*/  LDCU.64 UR4, c[0x0][0x358] ;  /* 0x00006b00ff0477ac */ /* 0x000e620008000a00 */
[----:B------:R-:W-:Y:S01]  /*0130*/  IMAD.IADD R7, R7, 0x1, -R6 ;  /* 0x0000000107077824 */ /* 0x000fe200078e0a06 */
[----:B------:R-:W-:Y:S02]  /*0140*/  IADD3 R6, PT, PT, -R5, -0x2, R4 ;  /* 0xfffffffe05067810 */ /* 0x000fe40007ffe104 */
[----:B------:R-:W-:-:S04]  /*0150*/  IADD3 R13, PT, PT, R13, R4, RZ ;  /* 0x000000040d0d7210 */ /* 0x000fc80007ffe0ff */
[----:B------:R-:W-:Y:S01]  /*0160*/  LOP3.LUT P0, R13, R13, 0x3, RZ, 0xc0, !PT ;  /* 0x000000030d0d7812 */ /* 0x000fe2000780c0ff */
[----:B0-----:R-:W-:-:S12]  /*0170*/  IMAD.WIDE R4, R11, 0x8, R2 ;  /* 0x000000080b047825 */ /* 0x001fd800078e0202 */
[----:B-1----:R-:W-:Y:S05]  /*0180*/  @!P0 BRA `(.L_x_40) ;  /* 0x00000000003c8947 */ /* 0x002fea0003800000 */
[----:B------:R-:W-:Y:S01]  /*0190*/  IADD3 R8, PT, PT, -R13, RZ, RZ ;  /* 0x000000ff0d087210 */ /* 0x000fe20007ffe1ff */
[----:B------:R-:W-:-:S07]  /*01a0*/  IMAD.WIDE R12, R7, 0x8, R2 ;  /* 0x00000008070c7825 */ /* 0x000fce00078e0202 */
.L_x_41:
[C---:B------:R-:W-:Y:S01]  /*01b0*/  IMAD.WIDE R16, R9.reuse, 0x8, R12 ;  /* 0x0000000809107825 */ /* 0x040fe200078e020c */
[----:B------:R-:W2:Y:S03]  /*01c0*/  LDG.E.64 R20, desc[UR4][R4.64] ;  /* 0x0000000404147981 */ /* 0x000ea6000c1e1b00 */
[----:B0-----:R-:W-:Y:S02]  /*01d0*/  IMAD.WIDE R14, R9, 0x8, R2 ;  /* 0x00000008090e7825 */ /* 0x001fe400078e0202 */
[----:B------:R-:W2:Y:S04]  /*01e0*/  LDG.E.64 R16, desc[UR4][R16.64] ;  /* 0x0000000410107981 */ /* 0x000ea8000c1e1b00 */
[----:B------:R-:W2:Y:S01]  /*01f0*/  LDG.E.64 R18, desc[UR4][R14.64] ;  /* 0x000000040e127981 */ /* 0x000ea2000c1e1b00 */
[----:B------:R-:W-:-:S05]  /*0200*/  VIADD R8, R8, 0x1 ;  /* 0x0000000108087836 */ /* 0x000fca0000000000 */
[----:B------:R-:W-:Y:S01]  /*0210*/  ISETP.NE.AND P0, PT, R8, RZ, PT ;  /* 0x000000ff0800720c */ /* 0x000fe20003f05270 */
[----:B------:R-:W-:Y:S01]  /*0220*/  VIADD R9, R9, 0x1 ;  /* 0x0000000109097836 */ /* 0x000fe20000000000 */
[----:B------:R-:W-:Y:S01]  /*0230*/  IADD3 R11, PT, PT, R11, 0x1, RZ ;  /* 0x000000010b0b7810 */ /* 0x000fe20007ffe0ff */
[----:B--2---:R-:W-:-:S07]  /*0240*/  DFMA R18, -R20, R16, R18 ;  /* 0x000000101412722b */ /* 0x004fce0000000112 */
[----:B------:R0:W-:Y:S03]  /*0250*/  STG.E.64 desc[UR4][R14.64], R18 ;  /* 0x000000120e007986 */ /* 0x0001e6000c101b04 */
[----:B------:R-:W-:Y:S05]  /*0260*/  @P0 BRA `(.L_x_41) ;  /* 0xfffffffc00d00947 */ /* 0x000fea000383ffff */
[----:B------:R-:W-:-:S07]  /*0270*/  IADD3 R9, PT, PT, R11, 0x1, RZ ;  /* 0x000000010b097810 */ /* 0x000fce0007ffe0ff */
.L_x_40:
[----:B------:R-:W-:-:S13]  /*0280*/  ISETP.GE.U32.AND P0, PT, R6, 0x3, PT ;  /* 0x000000030600780c */ /* 0x000fda0003f06070 */
[----:B------:R-:W-:Y:S05]  /*0290*/  @!P0 EXIT ;  /* 0x000000000000894d */ /* 0x000fea0003800000 */
[----:B------:R-:W-:-:S07]  /*02a0*/  IMAD.IADD R0, R9, 0x1, -R0 ;  /* 0x0000000109007824 */ /* 0x000fce00078e0a00 */
.L_x_42:
[----:B-1----:R-:W-:Y:S01]  /*02b0*/  IMAD.WIDE R10, R9, 0x8, R2 ;  /* 0x00000008090a7825 */ /* 0x002fe200078e0202 */
[----:B------:R-:W2:Y:S04]  /*02c0*/  LDG.E.64 R16, desc[UR4][R4.64] ;  /* 0x0000000404107981 */ /* 0x000ea8000c1e1b00 */
[----:B0-----:R-:W2:Y:S01]  /*02d0*/  LDG.E.64 R14, desc[UR4][R10.64] ;  /* 0x000000040a0e7981 */ /* 0x001ea2000c1e1b00 */
[----:B------:R-:W-:-:S05]  /*02e0*/  IMAD.WIDE R12, R7, 0x8, R10 ;  /* 0x00000008070c7825 */ /* 0x000fca00078e020a */
[----:B------:R-:W2:Y:S02]  /*02f0*/  LDG.E.64 R18, desc[UR4][R12.64] ;  /* 0x000000040c127981 */ /* 0x000ea4000c1e1b00 */
[----:B--2---:R-:W-:Y:S02]  /*0300*/  DFMA R14, -R16, R18, R14 ;  /* 0x00000012100e722b */ /* 0x004fe4000000010e */
[----:B------:R-:W2:Y:S05]  /*0310*/  LDG.E.64 R16, desc[UR4][R10.64+0x8] ;  /* 0x000008040a107981 */ /* 0x000eaa000c1e1b00 */
[----:B------:R0:W-:Y:S04]  /*0320*/  STG.E.64 desc[UR4][R10.64], R14 ;  /* 0x0000000e0a007986 */ /* 0x0001e8000c101b04 */
[----:B------:R-:W2:Y:S04]  /*0330*/  LDG.E.64 R18, desc[UR4][R4.64] ;  /* 0x0000000404127981 */ /* 0x000ea8000c1e1b00 */
[----:B------:R-:W2:Y:S02]  /*0340*/  LDG.E.64 R20, desc[UR4][R12.64+0x8] ;  /* 0x000008040c147981 */ /* 0x000ea4000c1e1b00 */
[----:B--2---:R-:W-:-:S02]  /*0350*/  DFMA R16, -R18, R20, R16 ;  /* 0x000000141210722b */ /* 0x004fc40000000110 */
        /* <DEDUP_REMOVED lines=8> */
[----:B0-----:R-:W2:Y:S01]  /*03e0*/  LDG.E.64 R14, desc[UR4][R4.64] ;  /* 0x00000004040e7981 */ /* 0x001ea2000c1e1b00 */
[----:B------:R-:W-:-:S04]  /*03f0*/  IADD3 R0, PT, PT, R0, 0x4, RZ ;  /* 0x0000000400007810 */ /* 0x000fc80007ffe0ff */
[----:B------:R-:W-:Y:S01]  /*0400*/  ISETP.NE.AND P0, PT, R0, RZ, PT ;  /* 0x000000ff0000720c */ /* 0x000fe20003f05270 */
[----:B------:R-:W-:Y:S01]  /*0410*/  VIADD R9, R9, 0x4 ;  /* 0x0000000409097836 */ /* 0x000fe20000000000 */
[----:B--2---:R-:W-:-:S07]  /*0420*/  DFMA R14, -R14, R22, R20 ;  /* 0x000000160e0e722b */ /* 0x004fce0000000114 */
[----:B------:R1:W-:Y:S04]  /*0430*/  STG.E.64 desc[UR4][R10.64+0x18], R14 ;  /* 0x0000180e0a007986 */ /* 0x0003e8000c101b04 */
[----:B------:R-:W-:Y:S05]  /*0440*/  @P0 BRA `(.L_x_42) ;  /* 0xfffffffc00980947 */ /* 0x000fea000383ffff */
[----:B------:R-:W-:Y:S05]  /*0450*/  EXIT ;  /* 0x000000000000794d */ /* 0x000fea0003800000 */
.L_x_43:
        /* <DEDUP_REMOVED lines=10> */
.L_x_46:


//--------------------- .nv.shared.reserved.0     --------------------------
	.section	.nv.shared.reserved.0,"aw",@nobits
	.weak		__nv_reservedSMEM_offset_0_alias
	.size		__nv_reservedSMEM_offset_0_alias, 0, 64
	.other		__nv_reservedSMEM_offset_0_alias,@"STO_CUDA_RESERVED_SHARED STV_DEFAULT"
__nv_reservedSMEM_offset_0_alias:
	.zero		0
	.zero		64


//--------------------- .nv.constant0._Z10scaleIndexPdii --------------------------
	.section	.nv.constant0._Z10scaleIndexPdii,"a",@progbits
	.sectionflags	@""
	.align	4
.nv.constant0._Z10scaleIndexPdii:
	.zero		912


//--------------------- .nv.constant0._Z11eliminationPdiii --------------------------
	.section	.nv.constant0._Z11eliminationPdiii,"a",@progbits
	.sectionflags	@""
	.align	4
.nv.constant0._Z11eliminationPdiii:
	.zero		916


//--------------------- SYMBOLS --------------------------

	.type		.nv.reservedSmem.offset0,@object
	.size		.nv.reservedSmem.offset0,0x4
